	.headerflags	@"EF_CUDA_TEXMODE_UNIFIED EF_CUDA_64BIT_ADDRESS EF_CUDA_ACCELERATORS EF_CUDA_SM90 EF_CUDA_VIRTUAL_SM(EF_CUDA_SM90)"
	.elftype	@"ET_EXEC"


//--------------------- .nv.info                  --------------------------
	.section	.nv.info,"",@"SHT_CUDA_INFO"
	.align	4


	//----- nvinfo : EIATTR_REGCOUNT
	.align		4
        /*0000*/ 	.byte	0x04, 0x2f
        /*0002*/ 	.short	(.L_3 - .L_2)
	.align		4
.L_2:
        /*0004*/ 	.word	index@(triton_poi_fused__native_batch_norm_legit_no_training__unsafe_index_add_mul_relu_sub_12)
        /*0008*/ 	.word	0x00000020


	//----- nvinfo : EIATTR_MIN_STACK_SIZE
	.align		4
.L_3:
        /*000c*/ 	.byte	0x04, 0x12
        /*000e*/ 	.short	(.L_5 - .L_4)
	.align		4
.L_4:
        /*0010*/ 	.word	index@(triton_poi_fused__native_batch_norm_legit_no_training__unsafe_index_add_mul_relu_sub_12)
        /*0014*/ 	.word	0x00000000


	//----- nvinfo : EIATTR_FRAME_SIZE
	.align		4
.L_5:
        /*0018*/ 	.byte	0x04, 0x11
        /*001a*/ 	.short	(.L_7 - .L_6)
	.align		4
.L_6:
        /*001c*/ 	.word	index@(triton_poi_fused__native_batch_norm_legit_no_training__unsafe_index_add_mul_relu_sub_12)
        /*0020*/ 	.word	0x00000000


	//----- nvinfo : EIATTR_MIN_STACK_SIZE
	.align		4
.L_7:
        /*0024*/ 	.byte	0x04, 0x12
        /*0026*/ 	.short	(.L_9 - .L_8)
	.align		4
.L_8:
        /*0028*/ 	.word	index@(triton_poi_fused__native_batch_norm_legit_no_training__unsafe_index_add_mul_relu_sub_12)
        /*002c*/ 	.word	0x00000000
.L_9:


//--------------------- .nv.info.triton_poi_fused__native_batch_norm_legit_no_training__unsafe_index_add_mul_relu_sub_12 --------------------------
	.section	.nv.info.triton_poi_fused__native_batch_norm_legit_no_training__unsafe_index_add_mul_relu_sub_12,"",@"SHT_CUDA_INFO"
	.sectionflags	@""
	.align	4


	//----- nvinfo : EIATTR_CUDA_API_VERSION
	.align		4
        /*0000*/ 	.byte	0x04, 0x37
        /*0002*/ 	.short	(.L_11 - .L_10)
.L_10:
        /*0004*/ 	.word	0x0000007c


	//----- nvinfo : EIATTR_KPARAM_INFO
	.align		4
.L_11:
        /*0008*/ 	.byte	0x04, 0x17
        /*000a*/ 	.short	(.L_13 - .L_12)
.L_12:
        /*000c*/ 	.word	0x00000000
        /*0010*/ 	.short	0x000f
        /*0012*/ 	.short	0x0078
        /*0014*/ 	.byte	0x00, 0xf0, 0x11, 0x00


	//----- nvinfo : EIATTR_KPARAM_INFO
	.align		4
.L_13:
        /*0018*/ 	.byte	0x04, 0x17
        /*001a*/ 	.short	(.L_15 - .L_14)
.L_14:
        /*001c*/ 	.word	0x00000000
        /*0020*/ 	.short	0x000e
        /*0022*/ 	.short	0x0070
        /*0024*/ 	.byte	0x00, 0xf4, 0x21, 0x00


	//----- nvinfo : EIATTR_KPARAM_INFO
	.align		4
.L_15:
        /*0028*/ 	.byte	0x04, 0x17
        /*002a*/ 	.short	(.L_17 - .L_16)
.L_16:
        /*002c*/ 	.word	0x00000000
        /*0030*/ 	.short	0x000d
        /*0032*/ 	.short	0x0068
        /*0034*/ 	.byte	0x00, 0xf4, 0x21, 0x00


	//----- nvinfo : EIATTR_KPARAM_INFO
	.align		4
.L_17:
        /*0038*/ 	.byte	0x04, 0x17
        /*003a*/ 	.short	(.L_19 - .L_18)
.L_18:
        /*003c*/ 	.word	0x00000000
        /*0040*/ 	.short	0x000c
        /*0042*/ 	.short	0x0060
        /*0044*/ 	.byte	0x00, 0xf4, 0x21, 0x00


	//----- nvinfo : EIATTR_KPARAM_INFO
	.align		4
.L_19:
        /*0048*/ 	.byte	0x04, 0x17
        /*004a*/ 	.short	(.L_21 - .L_20)
.L_20:
        /*004c*/ 	.word	0x00000000
        /*0050*/ 	.short	0x000b
        /*0052*/ 	.short	0x0058
        /*0054*/ 	.byte	0x00, 0xf4, 0x21, 0x00


	//----- nvinfo : EIATTR_KPARAM_INFO
	.align		4
.L_21:
        /*0058*/ 	.byte	0x04, 0x17
        /*005a*/ 	.short	(.L_23 - .L_22)
.L_22:
        /*005c*/ 	.word	0x00000000
        /*0060*/ 	.short	0x000a
        /*0062*/ 	.short	0x0050
        /*0064*/ 	.byte	0x00, 0xf4, 0x21, 0x00


	//----- nvinfo : EIATTR_KPARAM_INFO
	.align		4
.L_23:
        /*0068*/ 	.byte	0x04, 0x17
        /*006a*/ 	.short	(.L_25 - .L_24)
.L_24:
        /*006c*/ 	.word	0x00000000
        /*0070*/ 	.short	0x0009
        /*0072*/ 	.short	0x0048
        /*0074*/ 	.byte	0x00, 0xf4, 0x21, 0x00


	//----- nvinfo : EIATTR_KPARAM_INFO
	.align		4
.L_25:
        /*0078*/ 	.byte	0x04, 0x17
        /*007a*/ 	.short	(.L_27 - .L_26)
.L_26:
        /*007c*/ 	.word	0x00000000
        /*0080*/ 	.short	0x0008
        /*0082*/ 	.short	0x0040
        /*0084*/ 	.byte	0x00, 0xf4, 0x21, 0x00


	//----- nvinfo : EIATTR_KPARAM_INFO
	.align		4
.L_27:
        /*0088*/ 	.byte	0x04, 0x17
        /*008a*/ 	.short	(.L_29 - .L_28)
.L_28:
        /*008c*/ 	.word	0x00000000
        /*0090*/ 	.short	0x0007
        /*0092*/ 	.short	0x0038
        /*0094*/ 	.byte	0x00, 0xf4, 0x21, 0x00


	//----- nvinfo : EIATTR_KPARAM_INFO
	.align		4
.L_29:
        /*0098*/ 	.byte	0x04, 0x17
        /*009a*/ 	.short	(.L_31 - .L_30)
.L_30:
        /*009c*/ 	.word	0x00000000
        /*00a0*/ 	.short	0x0006
        /*00a2*/ 	.short	0x0030
        /*00a4*/ 	.byte	0x00, 0xf4, 0x21, 0x00


	//----- nvinfo : EIATTR_KPARAM_INFO
	.align		4
.L_31:
        /*00a8*/ 	.byte	0x04, 0x17
        /*00aa*/ 	.short	(.L_33 - .L_32)
.L_32:
        /*00ac*/ 	.word	0x00000000
        /*00b0*/ 	.short	0x0005
        /*00b2*/ 	.short	0x0028
        /*00b4*/ 	.byte	0x00, 0xf4, 0x21, 0x00


	//----- nvinfo : EIATTR_KPARAM_INFO
	.align		4
.L_33:
        /*00b8*/ 	.byte	0x04, 0x17
        /*00ba*/ 	.short	(.L_35 - .L_34)
.L_34:
        /*00bc*/ 	.word	0x00000000
        /*00c0*/ 	.short	0x0004
        /*00c2*/ 	.short	0x0020
        /*00c4*/ 	.byte	0x00, 0xf4, 0x21, 0x00


	//----- nvinfo : EIATTR_KPARAM_INFO
	.align		4
.L_35:
        /*00c8*/ 	.byte	0x04, 0x17
        /*00ca*/ 	.short	(.L_37 - .L_36)
.L_36:
        /*00cc*/ 	.word	0x00000000
        /*00d0*/ 	.short	0x0003
        /*00d2*/ 	.short	0x0018
        /*00d4*/ 	.byte	0x00, 0xf4, 0x21, 0x00


	//----- nvinfo : EIATTR_KPARAM_INFO
	.align		4
.L_37:
        /*00d8*/ 	.byte	0x04, 0x17
        /*00da*/ 	.short	(.L_39 - .L_38)
.L_38:
        /*00dc*/ 	.word	0x00000000
        /*00e0*/ 	.short	0x0002
        /*00e2*/ 	.short	0x0010
        /*00e4*/ 	.byte	0x00, 0xf4, 0x21, 0x00


	//----- nvinfo : EIATTR_KPARAM_INFO
	.align		4
.L_39:
        /*00e8*/ 	.byte	0x04, 0x17
        /*00ea*/ 	.short	(.L_41 - .L_40)
.L_40:
        /*00ec*/ 	.word	0x00000000
        /*00f0*/ 	.short	0x0001
        /*00f2*/ 	.short	0x0008
        /*00f4*/ 	.byte	0x00, 0xf4, 0x21, 0x00


	//----- nvinfo : EIATTR_KPARAM_INFO
	.align		4
.L_41:
        /*00f8*/ 	.byte	0x04, 0x17
        /*00fa*/ 	.short	(.L_43 - .L_42)
.L_42:
        /*00fc*/ 	.word	0x00000000
        /*0100*/ 	.short	0x0000
        /*0102*/ 	.short	0x0000
        /*0104*/ 	.byte	0x00, 0xf4, 0x21, 0x00


	//----- nvinfo : EIATTR_SPARSE_MMA_MASK
	.align		4
.L_43:
        /*0108*/ 	.byte	0x03, 0x50
        /*010a*/ 	.short	0x0000


	//----- nvinfo : EIATTR_MAXREG_COUNT
	.align		4
        /*010c*/ 	.byte	0x03, 0x1b
        /*010e*/ 	.short	0x00ff


	//----- nvinfo : EIATTR_EXIT_INSTR_OFFSETS
	.align		4
        /*0110*/ 	.byte	0x04, 0x1c
        /*0112*/ 	.short	(.L_45 - .L_44)


	//   ....[0]....
.L_44:
        /*0114*/ 	.word	0x00000af0


	//----- nvinfo : EIATTR_REQNTID
	.align		4
.L_45:
        /*0118*/ 	.byte	0x04, 0x10
        /*011a*/ 	.short	(.L_47 - .L_46)
.L_46:
        /*011c*/ 	.word	0x00000080
        /*0120*/ 	.word	0x00000001
        /*0124*/ 	.word	0x00000001


	//----- nvinfo : EIATTR_CBANK_PARAM_SIZE
	.align		4
.L_47:
        /*0128*/ 	.byte	0x03, 0x19
        /*012a*/ 	.short	0x007c


	//----- nvinfo : EIATTR_PARAM_CBANK
	.align		4
        /*012c*/ 	.byte	0x04, 0x0a
        /*012e*/ 	.short	(.L_49 - .L_48)
	.align		4
.L_48:
        /*0130*/ 	.word	index@(.nv.constant0.triton_poi_fused__native_batch_norm_legit_no_training__unsafe_index_add_mul_relu_sub_12)
        /*0134*/ 	.short	0x0210
        /*0136*/ 	.short	0x007c


	//----- nvinfo : EIATTR_SW_WAR
	.align		4
.L_49:
        /*0138*/ 	.byte	0x04, 0x36
        /*013a*/ 	.short	(.L_51 - .L_50)
.L_50:
        /*013c*/ 	.word	0x00000008
.L_51:


//--------------------- .nv.callgraph             --------------------------
	.section	.nv.callgraph,"",@"SHT_CUDA_CALLGRAPH"
	.align	4
	.sectionentsize	8
	.align		4
        /*0000*/ 	.word	0x00000000
	.align		4
        /*0004*/ 	.word	0xffffffff
	.align		4
        /*0008*/ 	.word	0x00000000
	.align		4
        /*000c*/ 	.word	0xfffffffe
	.align		4
        /*0010*/ 	.word	0x00000000
	.align		4
        /*0014*/ 	.word	0xfffffffd
	.align		4
        /*0018*/ 	.word	0x00000000
	.align		4
        /*001c*/ 	.word	0xfffffffc


//--------------------- .nv.constant4             --------------------------
	.section	.nv.constant4,"a",@progbits
	.align	8
	.align		8
.nv.constant4:
        /*0000*/ 	.dword	_$_str
	.align		8
        /*0008*/ 	.dword	_$_str_$_2


//--------------------- .text.triton_poi_fused__native_batch_norm_legit_no_training__unsafe_index_add_mul_relu_sub_12 --------------------------
	.section	.text.triton_poi_fused__native_batch_norm_legit_no_training__unsafe_index_add_mul_relu_sub_12,"ax",@progbits
	.align	128
        .global         triton_poi_fused__native_batch_norm_legit_no_training__unsafe_index_add_mul_relu_sub_12
        .type           triton_poi_fused__native_batch_norm_legit_no_training__unsafe_index_add_mul_relu_sub_12,@function
        .size           triton_poi_fused__native_batch_norm_legit_no_training__unsafe_index_add_mul_relu_sub_12,(.L_x_1 - triton_poi_fused__native_batch_norm_legit_no_training__unsafe_index_add_mul_relu_sub_12)
        .other          triton_poi_fused__native_batch_norm_legit_no_training__unsafe_index_add_mul_relu_sub_12,@"STO_CUDA_ENTRY STV_DEFAULT"
triton_poi_fused__native_batch_norm_legit_no_training__unsafe_index_add_mul_relu_sub_12:
.text.triton_poi_fused__native_batch_norm_legit_no_training__unsafe_index_add_mul_relu_sub_12:
[----:B------:R-:W-:Y:S01]  /*0000*/  LDC R1, c[0x0][0x28] ;  /* 0x00000a00ff017b82 */ /* 0x000fe20000000800 */
[----:B------:R-:W1:Y:S07]  /*0010*/  S2R R0, SR_TID.X ;  /* 0x0000000000007919 */ /* 0x000e6e0000002100 */
[----:B------:R-:W2:Y:S01]  /*0020*/  LDC.64 R20, c[0x0][0x248] ;  /* 0x00009200ff147b82 */ /* 0x000ea20000000a00 */
[----:B------:R-:W-:Y:S01]  /*0030*/  ULDC.64 UR4, c[0x0][0x208] ;  /* 0x0000820000047ab9 */ /* 0x000fe20000000a00 */
[----:B------:R-:W-:Y:S01]  /*0040*/  ULDC.64 UR6, c[0x0][0x258] ;  /* 0x0000960000067ab9 */ /* 0x000fe20000000a00 */
[----:B------:R-:W3:Y:S05]  /*0050*/  S2R R3, SR_CTAID.X ;  /* 0x0000000000037919 */ /* 0x000eea0000002500 */
[----:B------:R-:W4:Y:S08]  /*0060*/  LDC.64 R6, c[0x0][0x250] ;  /* 0x00009400ff067b82 */ /* 0x000f300000000a00 */
[----:B------:R-:W5:Y:S08]  /*0070*/  LDC.64 R12, c[0x0][0x260] ;  /* 0x00009800ff0c7b82 */ /* 0x000f700000000a00 */
[----:B------:R-:W4:Y:S01]  /*0080*/  LDC.64 R26, c[0x0][0x228] ;  /* 0x00008a00ff1a7b82 */ /* 0x000f220000000a00 */
[----:B-1----:R-:W-:-:S07]  /*0090*/  IMAD.SHL.U32 R0, R0, 0x2, RZ ;  /* 0x0000000200007824 */ /* 0x002fce00078e00ff */
[----:B------:R-:W1:Y:S01]  /*00a0*/  LDC.64 R22, c[0x0][0x238] ;  /* 0x00008e00ff167b82 */ /* 0x000e620000000a00 */
[----:B------:R-:W-:-:S05]  /*00b0*/  LOP3.LUT R0, R0, 0xfe, RZ, 0xc0, !PT ;  /* 0x000000fe00007812 */ /* 0x000fca00078ec0ff */
[----:B---3--:R-:W-:-:S05]  /*00c0*/  IMAD R2, R3, 0x100, R0 ;  /* 0x0000010003027824 */ /* 0x008fca00078e0200 */
[----:B------:R-:W-:-:S04]  /*00d0*/  SHF.R.S32.HI R5, RZ, 0x1f, R2 ;  /* 0x0000001fff057819 */ /* 0x000fc80000011402 */
[----:B------:R-:W-:Y:S02]  /*00e0*/  LEA.HI R8, R5, R2, RZ, 0x4 ;  /* 0x0000000205087211 */ /* 0x000fe400078f20ff */
[----:B------:R-:W3:Y:S02]  /*00f0*/  LDC.64 R4, c[0x0][0x270] ;  /* 0x00009c00ff047b82 */ /* 0x000ee40000000a00 */
[----:B------:R-:W-:Y:S02]  /*0100*/  SHF.R.S32.HI R0, RZ, 0x4, R8 ;  /* 0x00000004ff007819 */ /* 0x000fe40000011408 */
[----:B------:R-:W-:Y:S02]  /*0110*/  LOP3.LUT R17, R8, 0xfffffff0, RZ, 0xc0, !PT ;  /* 0xfffffff008117812 */ /* 0x000fe400078ec0ff */
[----:B------:R-:W-:-:S04]  /*0120*/  LEA.HI R9, R0, R0, RZ, 0x4 ;  /* 0x0000000000097211 */ /* 0x000fc800078f20ff */
[----:B------:R-:W-:-:S05]  /*0130*/  LOP3.LUT R9, R9, 0xfffffff0, RZ, 0xc0, !PT ;  /* 0xfffffff009097812 */ /* 0x000fca00078ec0ff */
[----:B------:R-:W-:-:S04]  /*0140*/  IMAD.IADD R0, R0, 0x1, -R9 ;  /* 0x0000000100007824 */ /* 0x000fc800078e0a09 */
[----:B--2---:R-:W-:Y:S01]  /*0150*/  IMAD.WIDE R20, R0, 0x8, R20 ;  /* 0x0000000800147825 */ /* 0x004fe200078e0214 */
[----:B------:R-:W-:-:S05]  /*0160*/  IADD3 R17, R2, -R17, RZ ;  /* 0x8000001102117210 */ /* 0x000fca0007ffe0ff */
[----:B------:R-:W2:Y:S01]  /*0170*/  LDG.E.EL.64 R20, desc[UR4][R20.64] ;  /* 0x0000000414147981 */ /* 0x000ea2000c2e1b00 */
[C---:B----4-:R-:W-:Y:S01]  /*0180*/  IMAD.WIDE R8, R17.reuse, 0x8, R6 ;  /* 0x0000000811087825 */ /* 0x050fe200078e0206 */
[----:B------:R-:W-:Y:S01]  /*0190*/  SHF.R.S32.HI R3, RZ, 0x17, R3 ;  /* 0x00000017ff037819 */ /* 0x000fe20000011403 */
[----:B------:R-:W4:Y:S02]  /*01a0*/  LDC.64 R6, c[0x0][0x230] ;  /* 0x00008c00ff067b82 */ /* 0x000f240000000a00 */
[----:B---3--:R-:W-:Y:S02]  /*01b0*/  IMAD.WIDE R18, R0, 0x8, R4 ;  /* 0x0000000800127825 */ /* 0x008fe400078e0204 */
[----:B------:R-:W3:Y:S04]  /*01c0*/  LDG.E.EL.128 R8, desc[UR4][R8.64] ;  /* 0x0000000408087981 */ /* 0x000ee8000c2e1d00 */
[----:B------:R-:W3:Y:S01]  /*01d0*/  LDG.E.EL.64 R18, desc[UR4][R18.64] ;  /* 0x0000000412127981 */ /* 0x000ee2000c2e1b00 */
[----:B-----5:R-:W-:Y:S01]  /*01e0*/  IMAD.WIDE R12, R17, 0x8, R12 ;  /* 0x00000008110c7825 */ /* 0x020fe200078e020c */
[----:B------:R-:W-:Y:S01]  /*01f0*/  SGXT R3, R3, 0x1 ;  /* 0x000000010303781a */ /* 0x000fe20000000200 */
[----:B------:R-:W5:Y:S04]  /*0200*/  LDC.64 R4, c[0x0][0x220] ;  /* 0x00008800ff047b82 */ /* 0x000f680000000a00 */
[----:B------:R-:W3:Y:S01]  /*0210*/  LDG.E.EL.128 R12, desc[UR4][R12.64] ;  /* 0x000000040c0c7981 */ /* 0x000ee2000c2e1d00 */
[----:B------:R-:W-:-:S04]  /*0220*/  LEA.HI R3, R3, R2, RZ, 0x8 ;  /* 0x0000000203037211 */ /* 0x000fc800078f40ff */
[----:B------:R-:W-:-:S04]  /*0230*/  SHF.R.S32.HI R24, RZ, 0x8, R3 ;  /* 0x00000008ff187819 */ /* 0x000fc80000011403 */
[----:B------:R-:W-:-:S04]  /*0240*/  LEA.HI R3, R24, R24, RZ, 0x2 ;  /* 0x0000001818037211 */ /* 0x000fc800078f10ff */
[----:B------:R-:W-:-:S05]  /*0250*/  LOP3.LUT R3, R3, 0xfffffffc, RZ, 0xc0, !PT ;  /* 0xfffffffc03037812 */ /* 0x000fca00078ec0ff */
[----:B------:R-:W-:-:S04]  /*0260*/  IMAD.IADD R16, R24, 0x1, -R3 ;  /* 0x0000000118107824 */ /* 0x000fc800078e0a03 */
[----:B0-----:R-:W-:-:S04]  /*0270*/  IMAD.WIDE R26, R16, 0x4, R26 ;  /* 0x00000004101a7825 */ /* 0x001fc800078e021a */
[C---:B-----5:R-:W-:Y:S01]  /*0280*/  IMAD.WIDE R4, R16.reuse, 0x4, R4 ;  /* 0x0000000410047825 */ /* 0x060fe200078e0204 */
[----:B------:R0:W5:Y:S03]  /*0290*/  LDG.E.EL R3, desc[UR4][R26.64] ;  /* 0x000000041a037981 */ /* 0x000166000c2e1900 */
[C---:B----4-:R-:W-:Y:S02]  /*02a0*/  IMAD.WIDE R6, R16.reuse, 0x4, R6 ;  /* 0x0000000410067825 */ /* 0x050fe400078e0206 */
[----:B------:R-:W4:Y:S02]  /*02b0*/  LDG.E.EL R5, desc[UR4][R4.64] ;  /* 0x0000000404057981 */ /* 0x000f24000c2e1900 */
[----:B-1----:R-:W-:Y:S02]  /*02c0*/  IMAD.WIDE R22, R16, 0x4, R22 ;  /* 0x0000000410167825 */ /* 0x002fe400078e0216 */
[----:B------:R1:W4:Y:S02]  /*02d0*/  LDG.E.EL R6, desc[UR4][R6.64] ;  /* 0x0000000406067981 */ /* 0x000324000c2e1900 */
[----:B------:R-:W-:-:S02]  /*02e0*/  IMAD.SHL.U32 R24, R24, 0x40, RZ ;  /* 0x0000004018187824 */ /* 0x000fc400078e00ff */
[----:B------:R0:W4:Y:S01]  /*02f0*/  LDG.E.EL R4, desc[UR4][R22.64] ;  /* 0x0000000416047981 */ /* 0x000122000c2e1900 */
[----:B--2---:R-:W-:-:S04]  /*0300*/  SHF.R.U32.HI R25, RZ, 0x1c, R21 ;  /* 0x0000001cff197819 */ /* 0x004fc80000011615 */
[----:B------:R-:W-:-:S04]  /*0310*/  LOP3.LUT R25, R25, 0x8, RZ, 0xc0, !PT ;  /* 0x0000000819197812 */ /* 0x000fc800078ec0ff */
[----:B------:R-:W-:Y:S02]  /*0320*/  IADD3 R16, P0, R20, R25, RZ ;  /* 0x0000001914107210 */ /* 0x000fe40007f1e0ff */
[C---:B---3--:R-:W-:Y:S02]  /*0330*/  LEA R25, P1, R8.reuse, UR6, 0x2 ;  /* 0x0000000608197c11 */ /* 0x048fe4000f8210ff */
[----:B------:R-:W-:Y:S01]  /*0340*/  SHF.R.U32.HI R29, RZ, 0x1c, R19 ;  /* 0x0000001cff1d7819 */ /* 0x000fe20000011613 */
[----:B0-----:R-:W-:Y:S01]  /*0350*/  IMAD.X R27, RZ, RZ, R21, P0 ;  /* 0x000000ffff1b7224 */ /* 0x001fe200000e0615 */
[--C-:B------:R-:W-:Y:S02]  /*0360*/  SHF.R.U32.HI R26, RZ, 0x1a, R9.reuse ;  /* 0x0000001aff1a7819 */ /* 0x100fe40000011609 */
[----:B------:R-:W-:Y:S02]  /*0370*/  LEA.HI.X R21, R8, UR7, R9, 0x2, P1 ;  /* 0x0000000708157c11 */ /* 0x000fe400088f1409 */
[----:B------:R-:W-:-:S02]  /*0380*/  LEA R9, P0, R10, UR6, 0x2 ;  /* 0x000000060a097c11 */ /* 0x000fc4000f8010ff */
[----:B------:R-:W-:Y:S02]  /*0390*/  LOP3.LUT R29, R29, 0x8, RZ, 0xc0, !PT ;  /* 0x000000081d1d7812 */ /* 0x000fe400078ec0ff */
[----:B------:R-:W-:Y:S02]  /*03a0*/  LOP3.LUT R26, R26, 0x20, RZ, 0xc0, !PT ;  /* 0x000000201a1a7812 */ /* 0x000fe400078ec0ff */
[--C-:B-1----:R-:W-:Y:S02]  /*03b0*/  SHF.R.U32.HI R7, RZ, 0x1a, R11.reuse ;  /* 0x0000001aff077819 */ /* 0x102fe4000001160b */
[----:B------:R-:W-:Y:S02]  /*03c0*/  LEA.HI.X R20, R10, UR7, R11, 0x2, P0 ;  /* 0x000000070a147c11 */ /* 0x000fe400080f140b */
[----:B------:R-:W-:Y:S02]  /*03d0*/  IADD3 R8, P1, R18, R29, RZ ;  /* 0x0000001d12087210 */ /* 0x000fe40007f3e0ff */
[----:B------:R-:W-:-:S02]  /*03e0*/  IADD3 R11, P0, R26, R25, RZ ;  /* 0x000000191a0b7210 */ /* 0x000fc40007f1e0ff */
[C---:B------:R-:W-:Y:S01]  /*03f0*/  SHF.L.U32 R26, R16.reuse, 0x5, RZ ;  /* 0x00000005101a7819 */ /* 0x040fe200000006ff */
[----:B------:R-:W-:Y:S01]  /*0400*/  IMAD.X R19, RZ, RZ, R19, P1 ;  /* 0x000000ffff137224 */ /* 0x000fe200008e0613 */
[----:B------:R-:W-:Y:S01]  /*0410*/  SHF.L.U64.HI R18, R16, 0x5, R27 ;  /* 0x0000000510127819 */ /* 0x000fe2000001021b */
[----:B------:R-:W-:Y:S01]  /*0420*/  IMAD.X R21, RZ, RZ, R21, P0 ;  /* 0x000000ffff157224 */ /* 0x000fe200000e0615 */
[C---:B------:R-:W-:Y:S02]  /*0430*/  SHF.L.U32 R16, R8.reuse, 0x5, RZ ;  /* 0x0000000508107819 */ /* 0x040fe400000006ff */
[----:B------:R-:W-:Y:S02]  /*0440*/  IADD3 R10, P0, R26, R11, RZ ;  /* 0x0000000b1a0a7210 */ /* 0x000fe40007f1e0ff */
[----:B------:R-:W-:Y:S02]  /*0450*/  SHF.L.U64.HI R19, R8, 0x5, R19 ;  /* 0x0000000508137819 */ /* 0x000fe40000010213 */
[----:B------:R-:W-:-:S02]  /*0460*/  LOP3.LUT R22, R7, 0x20, RZ, 0xc0, !PT ;  /* 0x0000002007167812 */ /* 0x000fc400078ec0ff */
[----:B------:R-:W-:Y:S01]  /*0470*/  IADD3 R8, P1, R16, R11, RZ ;  /* 0x0000000b10087210 */ /* 0x000fe20007f3e0ff */
[----:B------:R-:W-:Y:S01]  /*0480*/  IMAD.X R11, R18, 0x1, R21, P0 ;  /* 0x00000001120b7824 */ /* 0x000fe200000e0615 */
[----:B------:R-:W-:Y:S02]  /*0490*/  SHF.R.U32.HI R7, RZ, 0x1a, R13 ;  /* 0x0000001aff077819 */ /* 0x000fe4000001160d */
[----:B------:R-:W-:Y:S01]  /*04a0*/  IADD3 R22, P0, R22, R9, RZ ;  /* 0x0000000916167210 */ /* 0x000fe20007f1e0ff */
[----:B------:R-:W-:Y:S01]  /*04b0*/  IMAD.WIDE R10, R24, 0x4, R10 ;  /* 0x00000004180a7825 */ /* 0x000fe200078e020a */
[----:B------:R-:W-:Y:S02]  /*04c0*/  IADD3.X R9, R19, R21, RZ, P1, !PT ;  /* 0x0000001513097210 */ /* 0x000fe40000ffe4ff */
[----:B------:R-:W-:Y:S02]  /*04d0*/  LEA R28, P1, R12, UR6, 0x2 ;  /* 0x000000060c1c7c11 */ /* 0x000fe4000f8210ff */
[----:B------:R-:W-:-:S02]  /*04e0*/  LOP3.LUT R21, R7, 0x20, RZ, 0xc0, !PT ;  /* 0x0000002007157812 */ /* 0x000fc400078ec0ff */
[----:B------:R0:W2:Y:S01]  /*04f0*/  LDG.E.EL R7, desc[UR4][R10.64] ;  /* 0x000000040a077981 */ /* 0x0000a2000c2e1900 */
[----:B------:R-:W-:Y:S02]  /*0500*/  LEA.HI.X R13, R12, UR7, R13, 0x2, P1 ;  /* 0x000000070c0d7c11 */ /* 0x000fe400088f140d */
[----:B------:R-:W-:Y:S01]  /*0510*/  IADD3 R12, P1, R21, R28, RZ ;  /* 0x0000001c150c7210 */ /* 0x000fe20007f3e0ff */
[----:B------:R-:W-:Y:S01]  /*0520*/  IMAD.X R21, RZ, RZ, R20, P0 ;  /* 0x000000ffff157224 */ /* 0x000fe200000e0614 */
[----:B------:R-:W-:Y:S01]  /*0530*/  IADD3 R28, P0, R22, R26, RZ ;  /* 0x0000001a161c7210 */ /* 0x000fe20007f1e0ff */
[----:B0-----:R-:W0:Y:S01]  /*0540*/  LDC.64 R10, c[0x0][0x268] ;  /* 0x00009a00ff0a7b82 */ /* 0x001e220000000a00 */
[----:B------:R-:W-:Y:S01]  /*0550*/  IADD3 R22, P2, R16, R22, RZ ;  /* 0x0000001610167210 */ /* 0x000fe20007f5e0ff */
[----:B------:R-:W-:Y:S01]  /*0560*/  IMAD.X R13, RZ, RZ, R13, P1 ;  /* 0x000000ffff0d7224 */ /* 0x000fe200008e060d */
[----:B------:R-:W-:Y:S02]  /*0570*/  IADD3 R20, P1, R12, R26, RZ ;  /* 0x0000001a0c147210 */ /* 0x000fe40007f3e0ff */
[----:B------:R-:W-:Y:S01]  /*0580*/  IADD3.X R29, R21, R18, RZ, P0, !PT ;  /* 0x00000012151d7210 */ /* 0x000fe200007fe4ff */
[----:B------:R-:W-:-:S02]  /*0590*/  IMAD.X R23, R19, 0x1, R21, P2 ;  /* 0x0000000113177824 */ /* 0x000fc400010e0615 */
[----:B------:R-:W-:Y:S02]  /*05a0*/  IMAD.X R21, R13, 0x1, R18, P1 ;  /* 0x000000010d157824 */ /* 0x000fe400008e0612 */
[----:B------:R-:W-:-:S04]  /*05b0*/  IMAD.WIDE R22, R24, 0x4, R22 ;  /* 0x0000000418167825 */ /* 0x000fc800078e0216 */
[----:B------:R-:W-:Y:S02]  /*05c0*/  IMAD.WIDE R20, R24, 0x4, R20 ;  /* 0x0000000418147825 */ /* 0x000fe400078e0214 */
[----:B------:R-:W3:Y:S01]  /*05d0*/  LDG.E.EL R22, desc[UR4][R22.64] ;  /* 0x0000000416167981 */ /* 0x000ee2000c2e1900 */
[----:B------:R-:W-:-:S03]  /*05e0*/  LEA R25, P0, R14, UR6, 0x2 ;  /* 0x000000060e197c11 */ /* 0x000fc6000f8010ff */
[----:B------:R1:W2:Y:S01]  /*05f0*/  LDG.E.EL R23, desc[UR4][R20.64] ;  /* 0x0000000414177981 */ /* 0x0002a2000c2e1900 */
[----:B0-----:R-:W-:Y:S01]  /*0600*/  IMAD.WIDE R10, R17, 0x4, R10 ;  /* 0x00000004110a7825 */ /* 0x001fe200078e020a */
[----:B------:R-:W-:Y:S01]  /*0610*/  SHF.R.U32.HI R17, RZ, 0x1a, R15 ;  /* 0x0000001aff117819 */ /* 0x000fe2000001160f */
[----:B-1----:R-:W0:Y:S03]  /*0620*/  LDC.64 R20, c[0x0][0x218] ;  /* 0x00008600ff147b82 */ /* 0x002e260000000a00 */
[----:B------:R-:W-:Y:S01]  /*0630*/  LOP3.LUT R17, R17, 0x20, RZ, 0xc0, !PT ;  /* 0x0000002011117812 */ /* 0x000fe200078ec0ff */
[----:B------:R-:W-:Y:S01]  /*0640*/  IMAD.WIDE R8, R24, 0x4, R8 ;  /* 0x0000000418087825 */ /* 0x000fe200078e0208 */
[----:B------:R-:W-:Y:S01]  /*0650*/  LEA.HI.X R15, R14, UR7, R15, 0x2, P0 ;  /* 0x000000070e0f7c11 */ /* 0x000fe200080f140f */
[----:B------:R-:W3:Y:S01]  /*0660*/  LDG.E.EL.64 R10, desc[UR4][R10.64] ;  /* 0x000000040a0a7981 */ /* 0x000ee2000c2e1b00 */
[----:B------:R-:W-:-:S02]  /*0670*/  IADD3 R17, P0, R17, R25, RZ ;  /* 0x0000001911117210 */ /* 0x000fc40007f1e0ff */
[----:B------:R-:W-:Y:S01]  /*0680*/  IADD3 R12, P1, R16, R12, RZ ;  /* 0x0000000c100c7210 */ /* 0x000fe20007f3e0ff */
[----:B------:R-:W-:Y:S01]  /*0690*/  IMAD.WIDE R28, R24, 0x4, R28 ;  /* 0x00000004181c7825 */ /* 0x000fe200078e021c */
[----:B------:R-:W-:Y:S01]  /*06a0*/  IADD3.X R15, RZ, R15, RZ, P0, !PT ;  /* 0x0000000fff0f7210 */ /* 0x000fe200007fe4ff */
[----:B------:R-:W4:Y:S01]  /*06b0*/  LDG.E.EL R8, desc[UR4][R8.64] ;  /* 0x0000000408087981 */ /* 0x000f22000c2e1900 */
[----:B------:R-:W-:Y:S02]  /*06c0*/  IADD3 R26, P0, R17, R26, RZ ;  /* 0x0000001a111a7210 */ /* 0x000fe40007f1e0ff */
[----:B------:R-:W-:Y:S02]  /*06d0*/  IADD3 R14, P2, R16, R17, RZ ;  /* 0x00000011100e7210 */ /* 0x000fe40007f5e0ff */
[----:B------:R-:W1:Y:S01]  /*06e0*/  LDC.64 R16, c[0x0][0x240] ;  /* 0x00009000ff107b82 */ /* 0x000e620000000a00 */
[----:B------:R-:W-:Y:S01]  /*06f0*/  IMAD.X R27, R15, 0x1, R18, P0 ;  /* 0x000000010f1b7824 */ /* 0x000fe200000e0612 */
[----:B------:R-:W-:Y:S01]  /*0700*/  IADD3.X R15, R19, R15, RZ, P2, !PT ;  /* 0x0000000f130f7210 */ /* 0x000fe200017fe4ff */
[----:B------:R-:W-:Y:S01]  /*0710*/  IMAD.X R13, R19, 0x1, R13, P1 ;  /* 0x00000001130d7824 */ /* 0x000fe200008e060d */
[----:B------:R-:W4:Y:S04]  /*0720*/  LDG.E.EL R9, desc[UR4][R28.64] ;  /* 0x000000041c097981 */ /* 0x000f28000c2e1900 */
[----:B------:R-:W1:Y:S01]  /*0730*/  LDC.64 R18, c[0x0][0x278] ;  /* 0x00009e00ff127b82 */ /* 0x000e620000000a00 */
[----:B0-----:R-:W-:-:S06]  /*0740*/  IMAD.WIDE R20, R2, 0x4, R20 ;  /* 0x0000000402147825 */ /* 0x001fcc00078e0214 */
[----:B------:R-:W4:Y:S01]  /*0750*/  LDG.E.64 R20, desc[UR4][R20.64] ;  /* 0x0000000414147981 */ /* 0x000f22000c1e1b00 */
[----:B------:R-:W-:-:S04]  /*0760*/  IMAD.WIDE R12, R24, 0x4, R12 ;  /* 0x00000004180c7825 */ /* 0x000fc800078e020c */
[----:B------:R-:W-:-:S04]  /*0770*/  IMAD.WIDE R26, R24, 0x4, R26 ;  /* 0x00000004181a7825 */ /* 0x000fc800078e021a */
[----:B------:R-:W-:Y:S02]  /*0780*/  IMAD.WIDE R14, R24, 0x4, R14 ;  /* 0x00000004180e7825 */ /* 0x000fe400078e020e */
[----:B------:R1:W4:Y:S04]  /*0790*/  LDG.E.EL R24, desc[UR4][R12.64] ;  /* 0x000000040c187981 */ /* 0x000328000c2e1900 */
[----:B------:R-:W4:Y:S04]  /*07a0*/  LDG.E.EL R26, desc[UR4][R26.64] ;  /* 0x000000041a1a7981 */ /* 0x000f28000c2e1900 */
[----:B------:R0:W4:Y:S01]  /*07b0*/  LDG.E.EL R14, desc[UR4][R14.64] ;  /* 0x000000040e0e7981 */ /* 0x000122000c2e1900 */
[----:B-1----:R-:W-:-:S04]  /*07c0*/  IMAD.WIDE R12, R2, 0x4, R16 ;  /* 0x00000004020c7825 */ /* 0x002fc800078e0210 */
[----:B-----5:R-:W-:Y:S01]  /*07d0*/  FADD R3, R3, 9.9999997473787516356e-06 ;  /* 0x3727c5ac03037421 */ /* 0x020fe20000000000 */
[----:B------:R-:W1:Y:S01]  /*07e0*/  LDC.64 R16, c[0x0][0x210] ;  /* 0x00008400ff107b82 */ /* 0x000e620000000a00 */
[----:B------:R-:W-:Y:S01]  /*07f0*/  IMAD.WIDE R18, R0, 0x4, R18 ;  /* 0x0000000400127825 */ /* 0x000fe200078e0212 */
[----:B------:R-:W5:Y:S05]  /*0800*/  LDG.E.64 R12, desc[UR4][R12.64] ;  /* 0x000000040c0c7981 */ /* 0x000f6a000c1e1b00 */
[----:B------:R0:W5:Y:S01]  /*0810*/  LDG.E.EL R18, desc[UR4][R18.64] ;  /* 0x0000000412127981 */ /* 0x000162000c2e1900 */
[----:B------:R-:W0:Y:S02]  /*0820*/  MUFU.SQRT R0, R3 ;  /* 0x0000000300007308 */ /* 0x000e240000002000 */
[----:B0-----:R-:W-:-:S02]  /*0830*/  FSETP.GT.AND P0, PT, R0, 8.50705917302346158658e+37, PT ;  /* 0x7e8000000000780b */ /* 0x001fc40003f04000 */
[----:B------:R-:W-:-:S11]  /*0840*/  FSETP.GEU.AND P1, PT, R0, 1.175494350822287508e-38, PT ;  /* 0x008000000000780b */ /* 0x000fd60003f2e000 */
[----:B------:R-:W-:-:S04]  /*0850*/  @P0 FMUL R0, R0, 0.25 ;  /* 0x3e80000000000820 */ /* 0x000fc80000400000 */
[----:B------:R-:W-:Y:S01]  /*0860*/  @!P1 FMUL R0, R0, 16777216 ;  /* 0x4b80000000009820 */ /* 0x000fe20000400000 */
[----:B------:R-:W-:-:S05]  /*0870*/  IMAD.MOV.U32 R15, RZ, RZ, 0x3e800000 ;  /* 0x3e800000ff0f7424 */ /* 0x000fca00078e00ff */
[----:B------:R-:W0:Y:S01]  /*0880*/  MUFU.RCP R0, R0 ;  /* 0x0000000000007308 */ /* 0x000e220000001000 */
[----:B------:R-:W-:-:S05]  /*0890*/  FSEL R15, R15, 1, P0 ;  /* 0x3f8000000f0f7808 */ /* 0x000fca0000000000 */
[----:B------:R-:W-:-:S04]  /*08a0*/  @!P1 FMUL R15, R15, 16777216 ;  /* 0x4b8000000f0f9820 */ /* 0x000fc80000400000 */
[----:B0-----:R-:W-:Y:S01]  /*08b0*/  FMUL R15, R0, R15 ;  /* 0x0000000f000f7220 */ /* 0x001fe20000400000 */
[----:B-1----:R-:W-:-:S04]  /*08c0*/  IMAD.WIDE R16, R2, 0x4, R16 ;  /* 0x0000000402107825 */ /* 0x002fc800078e0210 */
[----:B--2---:R-:W-:-:S04]  /*08d0*/  FADD R23, -R7, R23 ;  /* 0x0000001707177221 */ /* 0x004fc80000000100 */
[----:B---3--:R-:W-:Y:S01]  /*08e0*/  FFMA R23, R10, R23, R7 ;  /* 0x000000170a177223 */ /* 0x008fe20000000007 */
[--C-:B----4-:R-:W-:Y:S01]  /*08f0*/  FADD R20, R20, -R5.reuse ;  /* 0x8000000514147221 */ /* 0x110fe20000000000 */
[----:B------:R-:W-:-:S03]  /*0900*/  FADD R21, R21, -R5 ;  /* 0x8000000515157221 */ /* 0x000fc60000000000 */
[-C--:B------:R-:W-:Y:S01]  /*0910*/  FMUL R3, R20, R15.reuse ;  /* 0x0000000f14037220 */ /* 0x080fe20000400000 */
[----:B------:R-:W-:-:S03]  /*0920*/  FMUL R21, R21, R15 ;  /* 0x0000000f15157220 */ /* 0x000fc60000400000 */
[C-C-:B------:R-:W-:Y:S01]  /*0930*/  FFMA R3, R6.reuse, R3, R4.reuse ;  /* 0x0000000306037223 */ /* 0x140fe20000000004 */
[----:B------:R-:W-:Y:S02]  /*0940*/  FFMA R6, R6, R21, R4 ;  /* 0x0000001506067223 */ /* 0x000fe40000000004 */
[----:B------:R-:W0:Y:S01]  /*0950*/  LDC.64 R4, c[0x0][0x280] ;  /* 0x0000a000ff047b82 */ /* 0x000e220000000a00 */
[----:B------:R-:W-:Y:S01]  /*0960*/  FADD R15, -R8, R24 ;  /* 0x00000018080f7221 */ /* 0x000fe20000000100 */
[----:B------:R-:W-:-:S03]  /*0970*/  FADD R26, -R9, R26 ;  /* 0x0000001a091a7221 */ /* 0x000fc60000000100 */
[----:B------:R-:W-:Y:S01]  /*0980*/  FFMA R8, R10, R15, R8 ;  /* 0x0000000f0a087223 */ /* 0x000fe20000000008 */
[----:B------:R-:W-:Y:S01]  /*0990*/  FADD R19, -R22, R14 ;  /* 0x0000000e16137221 */ /* 0x000fe20000000100 */
[----:B------:R-:W-:Y:S02]  /*09a0*/  FFMA R9, R11, R26, R9 ;  /* 0x0000001a0b097223 */ /* 0x000fe40000000009 */
[----:B------:R-:W-:Y:S01]  /*09b0*/  FADD R8, -R23, R8 ;  /* 0x0000000817087221 */ /* 0x000fe20000000100 */
[----:B------:R-:W-:Y:S01]  /*09c0*/  FFMA R22, R11, R19, R22 ;  /* 0x000000130b167223 */ /* 0x000fe20000000016 */
[----:B-----5:R-:W-:Y:S01]  /*09d0*/  FSETP.GEU.AND P0, PT, R3, -R12, PT ;  /* 0x8000000c0300720b */ /* 0x020fe20003f0e000 */
[----:B------:R-:W-:Y:S01]  /*09e0*/  FADD R3, R12, R3 ;  /* 0x000000030c037221 */ /* 0x000fe20000000000 */
[----:B------:R-:W-:Y:S01]  /*09f0*/  FADD R7, R13, R6 ;  /* 0x000000060d077221 */ /* 0x000fe20000000000 */
[----:B------:R-:W-:Y:S01]  /*0a00*/  FSETP.GEU.AND P1, PT, R6, -R13, PT ;  /* 0x8000000d0600720b */ /* 0x000fe20003f2e000 */
[----:B------:R-:W-:Y:S01]  /*0a10*/  FADD R22, -R9, R22 ;  /* 0x0000001609167221 */ /* 0x000fe20000000100 */
[----:B------:R-:W-:Y:S01]  /*0a20*/  FFMA R23, R18, R8, R23 ;  /* 0x0000000812177223 */ /* 0x000fe20000000017 */
[----:B------:R-:W-:-:S02]  /*0a30*/  FSEL R6, R3, RZ, P0 ;  /* 0x000000ff03067208 */ /* 0x000fc40000000000 */
[----:B------:R-:W-:Y:S01]  /*0a40*/  FSEL R7, R7, RZ, P1 ;  /* 0x000000ff07077208 */ /* 0x000fe20000800000 */
[----:B------:R-:W-:Y:S01]  /*0a50*/  FFMA R22, R18, R22, R9 ;  /* 0x0000001612167223 */ /* 0x000fe20000000009 */
[C---:B------:R-:W-:Y:S01]  /*0a60*/  FSETP.GEU.AND P0, PT, R6.reuse, -R23, PT ;  /* 0x800000170600720b */ /* 0x040fe20003f0e000 */
[----:B------:R-:W-:Y:S02]  /*0a70*/  FADD R23, R6, R23 ;  /* 0x0000001706177221 */ /* 0x000fe40000000000 */
[C---:B------:R-:W-:Y:S01]  /*0a80*/  FADD R0, R7.reuse, R22 ;  /* 0x0000001607007221 */ /* 0x040fe20000000000 */
[----:B------:R-:W-:Y:S01]  /*0a90*/  FSETP.GEU.AND P1, PT, R7, -R22, PT ;  /* 0x800000160700720b */ /* 0x000fe20003f2e000 */
[----:B0-----:R-:W-:Y:S01]  /*0aa0*/  IMAD.WIDE R4, R2, 0x4, R4 ;  /* 0x0000000402047825 */ /* 0x001fe200078e0204 */
[----:B------:R-:W-:Y:S02]  /*0ab0*/  FSEL R2, R23, RZ, P0 ;  /* 0x000000ff17027208 */ /* 0x000fe40000000000 */
[----:B------:R-:W-:-:S02]  /*0ac0*/  FSEL R3, R0, RZ, P1 ;  /* 0x000000ff00037208 */ /* 0x000fc40000800000 */
[----:B------:R-:W-:Y:S04]  /*0ad0*/  STG.E.64 desc[UR4][R4.64], R6 ;  /* 0x0000000604007986 */ /* 0x000fe8000c101b04 */
[----:B------:R-:W-:Y:S01]  /*0ae0*/  STG.E.64 desc[UR4][R16.64], R2 ;  /* 0x0000000210007986 */ /* 0x000fe2000c101b04 */
[----:B------:R-:W-:Y:S05]  /*0af0*/  EXIT ;  /* 0x000000000000794d */ /* 0x000fea0003800000 */
.L_x_0:
[----:B------:R-:W-:-:S00]  /*0b00*/  BRA `(.L_x_0) ;  /* 0xfffffffc00fc7947 */ /* 0x000fc0000383ffff */
[----:B------:R-:W-:-:S00]  /*0b10*/  NOP ;  /* 0x0000000000007918 */ /* 0x000fc00000000000 */
        /* <DEDUP_REMOVED lines=14> */
.L_x_1:


//--------------------- .nv.global.init           --------------------------
	.section	.nv.global.init,"aw",@progbits
.nv.global.init:
	.type		_$_str,@object
	.size		_$_str,(_$_str_$_2 - _$_str)
_$_str:
        /*0000*/ 	.byte	0x5f, 0x5f, 0x43, 0x55, 0x44, 0x41, 0x5f, 0x46, 0x54, 0x5a, 0x00
	.type		_$_str_$_2,@object
	.size		_$_str_$_2,(.L_1 - _$_str_$_2)
_$_str_$_2:
        /*000b*/ 	.byte	0x5f, 0x5f, 0x43, 0x55, 0x44, 0x41, 0x5f, 0x50, 0x52, 0x45, 0x43, 0x5f, 0x53, 0x51, 0x52, 0x54
        /*001b*/ 	.byte	0x00
.L_1:


//--------------------- .nv.constant0.triton_poi_fused__native_batch_norm_legit_no_training__unsafe_index_add_mul_relu_sub_12 --------------------------
	.section	.nv.constant0.triton_poi_fused__native_batch_norm_legit_no_training__unsafe_index_add_mul_relu_sub_12,"a",@progbits
	.sectionflags	@""
	.align	4
.nv.constant0.triton_poi_fused__native_batch_norm_legit_no_training__unsafe_index_add_mul_relu_sub_12:
	.zero		652
